	.headerflags	@"EF_CUDA_TEXMODE_UNIFIED EF_CUDA_64BIT_ADDRESS EF_CUDA_ACCELERATORS EF_CUDA_SM90 EF_CUDA_VIRTUAL_SM(EF_CUDA_SM90)"
	.elftype	@"ET_EXEC"


//--------------------- .nv.info                  --------------------------
	.section	.nv.info,"",@"SHT_CUDA_INFO"
	.align	4


	//----- nvinfo : EIATTR_REGCOUNT
	.align		4
        /*0000*/ 	.byte	0x04, 0x2f
        /*0002*/ 	.short	(.L_3 - .L_2)
	.align		4
.L_2:
        /*0004*/ 	.word	index@(triton_poi_fused__native_batch_norm_legit_no_training_convolution_hardtanh_17)
        /*0008*/ 	.word	0x00000016


	//----- nvinfo : EIATTR_MIN_STACK_SIZE
	.align		4
.L_3:
        /*000c*/ 	.byte	0x04, 0x12
        /*000e*/ 	.short	(.L_5 - .L_4)
	.align		4
.L_4:
        /*0010*/ 	.word	index@(triton_poi_fused__native_batch_norm_legit_no_training_convolution_hardtanh_17)
        /*0014*/ 	.word	0x00000000


	//----- nvinfo : EIATTR_FRAME_SIZE
	.align		4
.L_5:
        /*0018*/ 	.byte	0x04, 0x11
        /*001a*/ 	.short	(.L_7 - .L_6)
	.align		4
.L_6:
        /*001c*/ 	.word	index@(triton_poi_fused__native_batch_norm_legit_no_training_convolution_hardtanh_17)
        /*0020*/ 	.word	0x00000000


	//----- nvinfo : EIATTR_MIN_STACK_SIZE
	.align		4
.L_7:
        /*0024*/ 	.byte	0x04, 0x12
        /*0026*/ 	.short	(.L_9 - .L_8)
	.align		4
.L_8:
        /*0028*/ 	.word	index@(triton_poi_fused__native_batch_norm_legit_no_training_convolution_hardtanh_17)
        /*002c*/ 	.word	0x00000000
.L_9:


//--------------------- .nv.info.triton_poi_fused__native_batch_norm_legit_no_training_convolution_hardtanh_17 --------------------------
	.section	.nv.info.triton_poi_fused__native_batch_norm_legit_no_training_convolution_hardtanh_17,"",@"SHT_CUDA_INFO"
	.sectionflags	@""
	.align	4


	//----- nvinfo : EIATTR_CUDA_API_VERSION
	.align		4
        /*0000*/ 	.byte	0x04, 0x37
        /*0002*/ 	.short	(.L_11 - .L_10)
.L_10:
        /*0004*/ 	.word	0x0000007c


	//----- nvinfo : EIATTR_KPARAM_INFO
	.align		4
.L_11:
        /*0008*/ 	.byte	0x04, 0x17
        /*000a*/ 	.short	(.L_13 - .L_12)
.L_12:
        /*000c*/ 	.word	0x00000000
        /*0010*/ 	.short	0x0007
        /*0012*/ 	.short	0x0038
        /*0014*/ 	.byte	0x00, 0xf0, 0x11, 0x00


	//----- nvinfo : EIATTR_KPARAM_INFO
	.align		4
.L_13:
        /*0018*/ 	.byte	0x04, 0x17
        /*001a*/ 	.short	(.L_15 - .L_14)
.L_14:
        /*001c*/ 	.word	0x00000000
        /*0020*/ 	.short	0x0006
        /*0022*/ 	.short	0x0030
        /*0024*/ 	.byte	0x00, 0xf4, 0x21, 0x00


	//----- nvinfo : EIATTR_KPARAM_INFO
	.align		4
.L_15:
        /*0028*/ 	.byte	0x04, 0x17
        /*002a*/ 	.short	(.L_17 - .L_16)
.L_16:
        /*002c*/ 	.word	0x00000000
        /*0030*/ 	.short	0x0005
        /*0032*/ 	.short	0x0028
        /*0034*/ 	.byte	0x00, 0xf4, 0x21, 0x00


	//----- nvinfo : EIATTR_KPARAM_INFO
	.align		4
.L_17:
        /*0038*/ 	.byte	0x04, 0x17
        /*003a*/ 	.short	(.L_19 - .L_18)
.L_18:
        /*003c*/ 	.word	0x00000000
        /*0040*/ 	.short	0x0004
        /*0042*/ 	.short	0x0020
        /*0044*/ 	.byte	0x00, 0xf4, 0x21, 0x00


	//----- nvinfo : EIATTR_KPARAM_INFO
	.align		4
.L_19:
        /*0048*/ 	.byte	0x04, 0x17
        /*004a*/ 	.short	(.L_21 - .L_20)
.L_20:
        /*004c*/ 	.word	0x00000000
        /*0050*/ 	.short	0x0003
        /*0052*/ 	.short	0x0018
        /*0054*/ 	.byte	0x00, 0xf4, 0x21, 0x00


	//----- nvinfo : EIATTR_KPARAM_INFO
	.align		4
.L_21:
        /*0058*/ 	.byte	0x04, 0x17
        /*005a*/ 	.short	(.L_23 - .L_22)
.L_22:
        /*005c*/ 	.word	0x00000000
        /*0060*/ 	.short	0x0002
        /*0062*/ 	.short	0x0010
        /*0064*/ 	.byte	0x00, 0xf4, 0x21, 0x00


	//----- nvinfo : EIATTR_KPARAM_INFO
	.align		4
.L_23:
        /*0068*/ 	.byte	0x04, 0x17
        /*006a*/ 	.short	(.L_25 - .L_24)
.L_24:
        /*006c*/ 	.word	0x00000000
        /*0070*/ 	.short	0x0001
        /*0072*/ 	.short	0x0008
        /*0074*/ 	.byte	0x00, 0xf4, 0x21, 0x00


	//----- nvinfo : EIATTR_KPARAM_INFO
	.align		4
.L_25:
        /*0078*/ 	.byte	0x04, 0x17
        /*007a*/ 	.short	(.L_27 - .L_26)
.L_26:
        /*007c*/ 	.word	0x00000000
        /*0080*/ 	.short	0x0000
        /*0082*/ 	.short	0x0000
        /*0084*/ 	.byte	0x00, 0xf4, 0x21, 0x00


	//----- nvinfo : EIATTR_SPARSE_MMA_MASK
	.align		4
.L_27:
        /*0088*/ 	.byte	0x03, 0x50
        /*008a*/ 	.short	0x0000


	//----- nvinfo : EIATTR_MAXREG_COUNT
	.align		4
        /*008c*/ 	.byte	0x03, 0x1b
        /*008e*/ 	.short	0x00ff


	//----- nvinfo : EIATTR_EXIT_INSTR_OFFSETS
	.align		4
        /*0090*/ 	.byte	0x04, 0x1c
        /*0092*/ 	.short	(.L_29 - .L_28)


	//   ....[0]....
.L_28:
        /*0094*/ 	.word	0x000003a0


	//   ....[1]....
        /*0098*/ 	.word	0x000003c0


	//----- nvinfo : EIATTR_REQNTID
	.align		4
.L_29:
        /*009c*/ 	.byte	0x04, 0x10
        /*009e*/ 	.short	(.L_31 - .L_30)
.L_30:
        /*00a0*/ 	.word	0x00000080
        /*00a4*/ 	.word	0x00000001
        /*00a8*/ 	.word	0x00000001


	//----- nvinfo : EIATTR_CBANK_PARAM_SIZE
	.align		4
.L_31:
        /*00ac*/ 	.byte	0x03, 0x19
        /*00ae*/ 	.short	0x003c


	//----- nvinfo : EIATTR_PARAM_CBANK
	.align		4
        /*00b0*/ 	.byte	0x04, 0x0a
        /*00b2*/ 	.short	(.L_33 - .L_32)
	.align		4
.L_32:
        /*00b4*/ 	.word	index@(.nv.constant0.triton_poi_fused__native_batch_norm_legit_no_training_convolution_hardtanh_17)
        /*00b8*/ 	.short	0x0210
        /*00ba*/ 	.short	0x003c


	//----- nvinfo : EIATTR_SW_WAR
	.align		4
.L_33:
        /*00bc*/ 	.byte	0x04, 0x36
        /*00be*/ 	.short	(.L_35 - .L_34)
.L_34:
        /*00c0*/ 	.word	0x00000008
.L_35:


//--------------------- .nv.callgraph             --------------------------
	.section	.nv.callgraph,"",@"SHT_CUDA_CALLGRAPH"
	.align	4
	.sectionentsize	8
	.align		4
        /*0000*/ 	.word	0x00000000
	.align		4
        /*0004*/ 	.word	0xffffffff
	.align		4
        /*0008*/ 	.word	0x00000000
	.align		4
        /*000c*/ 	.word	0xfffffffe
	.align		4
        /*0010*/ 	.word	0x00000000
	.align		4
        /*0014*/ 	.word	0xfffffffd
	.align		4
        /*0018*/ 	.word	0x00000000
	.align		4
        /*001c*/ 	.word	0xfffffffc


//--------------------- .nv.constant4             --------------------------
	.section	.nv.constant4,"a",@progbits
	.align	8
	.align		8
.nv.constant4:
        /*0000*/ 	.dword	_$_str
	.align		8
        /*0008*/ 	.dword	_$_str_$_2


//--------------------- .text.triton_poi_fused__native_batch_norm_legit_no_training_convolution_hardtanh_17 --------------------------
	.section	.text.triton_poi_fused__native_batch_norm_legit_no_training_convolution_hardtanh_17,"ax",@progbits
	.align	128
        .global         triton_poi_fused__native_batch_norm_legit_no_training_convolution_hardtanh_17
        .type           triton_poi_fused__native_batch_norm_legit_no_training_convolution_hardtanh_17,@function
        .size           triton_poi_fused__native_batch_norm_legit_no_training_convolution_hardtanh_17,(.L_x_1 - triton_poi_fused__native_batch_norm_legit_no_training_convolution_hardtanh_17)
        .other          triton_poi_fused__native_batch_norm_legit_no_training_convolution_hardtanh_17,@"STO_CUDA_ENTRY STV_DEFAULT"
triton_poi_fused__native_batch_norm_legit_no_training_convolution_hardtanh_17:
.text.triton_poi_fused__native_batch_norm_legit_no_training_convolution_hardtanh_17:
[----:B------:R-:W0:Y:S01]  /*0000*/  LDC R1, c[0x0][0x28] ;  /* 0x00000a00ff017b82 */ /* 0x000e220000000800 */
[----:B------:R-:W1:Y:S07]  /*0010*/  S2R R0, SR_TID.X ;  /* 0x0000000000007919 */ /* 0x000e6e0000002100 */
[----:B------:R-:W2:Y:S01]  /*0020*/  LDC.64 R12, c[0x0][0x228] ;  /* 0x00008a00ff0c7b82 */ /* 0x000ea20000000a00 */
[----:B------:R-:W-:Y:S01]  /*0030*/  ULDC.64 UR4, c[0x0][0x208] ;  /* 0x0000820000047ab9 */ /* 0x000fe20000000a00 */
[----:B------:R-:W3:Y:S06]  /*0040*/  S2R R3, SR_CTAID.X ;  /* 0x0000000000037919 */ /* 0x000eec0000002500 */
[----:B------:R-:W4:Y:S08]  /*0050*/  LDC.64 R10, c[0x0][0x218] ;  /* 0x00008600ff0a7b82 */ /* 0x000f300000000a00 */
[----:B------:R-:W5:Y:S08]  /*0060*/  LDC.64 R6, c[0x0][0x210] ;  /* 0x00008400ff067b82 */ /* 0x000f700000000a00 */
[----:B------:R-:W4:Y:S01]  /*0070*/  LDC.64 R14, c[0x0][0x220] ;  /* 0x00008800ff0e7b82 */ /* 0x000f220000000a00 */
[----:B-1----:R-:W-:-:S07]  /*0080*/  LOP3.LUT R0, R0, 0x7f, RZ, 0xc0, !PT ;  /* 0x0000007f00007812 */ /* 0x002fce00078ec0ff */
[----:B------:R-:W1:Y:S01]  /*0090*/  LDC.64 R16, c[0x0][0x230] ;  /* 0x00008c00ff107b82 */ /* 0x000e620000000a00 */
[----:B---3--:R-:W-:-:S04]  /*00a0*/  IMAD R0, R3, 0x80, R0 ;  /* 0x0000008003007824 */ /* 0x008fc800078e0200 */
[C---:B------:R-:W-:Y:S01]  /*00b0*/  IMAD.HI R2, R0.reuse, 0x38e38e39, RZ ;  /* 0x38e38e3900027827 */ /* 0x040fe200078e02ff */
[----:B------:R-:W-:Y:S02]  /*00c0*/  ISETP.GE.AND P0, PT, R0, 0x4800, PT ;  /* 0x000048000000780c */ /* 0x000fe40003f06270 */
[----:B------:R-:W3:Y:S02]  /*00d0*/  LDC.64 R4, c[0x0][0x238] ;  /* 0x00008e00ff047b82 */ /* 0x000ee40000000a00 */
[----:B------:R-:W-:-:S04]  /*00e0*/  SHF.R.U32.HI R3, RZ, 0x1f, R2 ;  /* 0x0000001fff037819 */ /* 0x000fc80000011602 */
[----:B------:R-:W-:-:S04]  /*00f0*/  LEA.HI.SX32 R3, R2, R3, 0x1d ;  /* 0x0000000302037211 */ /* 0x000fc800078feaff */
[----:B------:R-:W-:-:S04]  /*0100*/  SHF.R.S32.HI R2, RZ, 0x1f, R3 ;  /* 0x0000001fff027819 */ /* 0x000fc80000011403 */
[----:B------:R-:W-:-:S04]  /*0110*/  LEA.HI R2, R2, R3, RZ, 0x7 ;  /* 0x0000000302027211 */ /* 0x000fc800078f38ff */
[----:B------:R-:W-:-:S04]  /*0120*/  LOP3.LUT R2, R2, 0xffffff80, RZ, 0xc0, !PT ;  /* 0xffffff8002027812 */ /* 0x000fc800078ec0ff */
[----:B------:R-:W-:Y:S02]  /*0130*/  IADD3 R19, R3, -R2, RZ ;  /* 0x8000000203137210 */ /* 0x000fe40007ffe0ff */
[----:B------:R-:W-:-:S03]  /*0140*/  CS2R R2, SRZ ;  /* 0x0000000000027805 */ /* 0x000fc6000001ff00 */
[----:B--2---:R-:W-:-:S05]  /*0150*/  IMAD.WIDE R12, R19, 0x4, R12 ;  /* 0x00000004130c7825 */ /* 0x004fca00078e020c */
[----:B------:R2:W3:Y:S01]  /*0160*/  @!P0 LDG.E.EL R2, desc[UR4][R12.64] ;  /* 0x000000040c028981 */ /* 0x0004e2000c2e1900 */
[----:B------:R-:W-:Y:S01]  /*0170*/  CS2R R8, SRZ ;  /* 0x0000000000087805 */ /* 0x000fe2000001ff00 */
[----:B----4-:R-:W-:-:S04]  /*0180*/  IMAD.WIDE R10, R19, 0x4, R10 ;  /* 0x00000004130a7825 */ /* 0x010fc800078e020a */
[----:B-----5:R-:W-:Y:S01]  /*0190*/  IMAD.WIDE R6, R0, 0x4, R6 ;  /* 0x0000000400067825 */ /* 0x020fe200078e0206 */
[----:B------:R4:W5:Y:S03]  /*01a0*/  @!P0 LDG.E.EL R3, desc[UR4][R10.64] ;  /* 0x000000040a038981 */ /* 0x000966000c2e1900 */
[C---:B0-2---:R-:W-:Y:S01]  /*01b0*/  IMAD.WIDE R12, R19.reuse, 0x4, R14 ;  /* 0x00000004130c7825 */ /* 0x045fe200078e020e */
[----:B------:R-:W5:Y:S03]  /*01c0*/  @!P0 LDG.E R8, desc[UR4][R6.64] ;  /* 0x0000000406088981 */ /* 0x000f66000c1e1900 */
[----:B-1----:R-:W-:Y:S01]  /*01d0*/  IMAD.WIDE R14, R19, 0x4, R16 ;  /* 0x00000004130e7825 */ /* 0x002fe200078e0210 */
[----:B------:R-:W2:Y:S01]  /*01e0*/  @!P0 LDG.E.EL R9, desc[UR4][R12.64] ;  /* 0x000000040c098981 */ /* 0x000ea2000c2e1900 */
[----:B------:R-:W-:-:S02]  /*01f0*/  CS2R R16, SRZ ;  /* 0x0000000000107805 */ /* 0x000fc4000001ff00 */
[----:B---3--:R-:W-:-:S04]  /*0200*/  IMAD.WIDE R4, R19, 0x4, R4 ;  /* 0x0000000413047825 */ /* 0x008fc800078e0204 */
[----:B------:R-:W3:Y:S04]  /*0210*/  @!P0 LDG.E.EL R16, desc[UR4][R14.64] ;  /* 0x000000040e108981 */ /* 0x000ee8000c2e1900 */
[----:B------:R0:W3:Y:S01]  /*0220*/  @!P0 LDG.E.EL R17, desc[UR4][R4.64] ;  /* 0x0000000404118981 */ /* 0x0000e2000c2e1900 */
[----:B----4-:R-:W-:Y:S02]  /*0230*/  IMAD.MOV.U32 R11, RZ, RZ, 0x3e800000 ;  /* 0x3e800000ff0b7424 */ /* 0x010fe400078e00ff */
[----:B------:R-:W-:-:S04]  /*0240*/  FADD R2, R2, 9.9999997473787516356e-06 ;  /* 0x3727c5ac02027421 */ /* 0x000fc80000000000 */
[----:B------:R-:W1:Y:S02]  /*0250*/  MUFU.SQRT R18, R2 ;  /* 0x0000000200127308 */ /* 0x000e640000002000 */
[C---:B-1----:R-:W-:Y:S02]  /*0260*/  FSETP.GT.AND P1, PT, R18.reuse, 8.50705917302346158658e+37, PT ;  /* 0x7e8000001200780b */ /* 0x042fe40003f24000 */
[----:B------:R-:W-:-:S11]  /*0270*/  FSETP.GEU.AND P2, PT, R18, 1.175494350822287508e-38, PT ;  /* 0x008000001200780b */ /* 0x000fd60003f4e000 */
[----:B------:R-:W-:-:S04]  /*0280*/  @P1 FMUL R18, R18, 0.25 ;  /* 0x3e80000012121820 */ /* 0x000fc80000400000 */
[----:B------:R-:W-:-:S06]  /*0290*/  @!P2 FMUL R18, R18, 16777216 ;  /* 0x4b8000001212a820 */ /* 0x000fcc0000400000 */
[----:B------:R-:W0:Y:S01]  /*02a0*/  MUFU.RCP R18, R18 ;  /* 0x0000001200127308 */ /* 0x000e220000001000 */
[----:B------:R-:W-:Y:S01]  /*02b0*/  FSEL R11, R11, 1, P1 ;  /* 0x3f8000000b0b7808 */ /* 0x000fe20000800000 */
[----:B-----5:R-:W-:Y:S02]  /*02c0*/  FADD R8, R3, R8 ;  /* 0x0000000803087221 */ /* 0x020fe40000000000 */
[----:B------:R-:W1:Y:S02]  /*02d0*/  LDC.64 R2, c[0x0][0x240] ;  /* 0x00009000ff027b82 */ /* 0x000e640000000a00 */
[----:B------:R-:W-:Y:S01]  /*02e0*/  @!P2 FMUL R11, R11, 16777216 ;  /* 0x4b8000000b0ba820 */ /* 0x000fe20000400000 */
[----:B--2---:R-:W-:-:S03]  /*02f0*/  FADD R9, R8, -R9 ;  /* 0x8000000908097221 */ /* 0x004fc60000000000 */
[----:B0-----:R-:W-:-:S04]  /*0300*/  FMUL R4, R18, R11 ;  /* 0x0000000b12047220 */ /* 0x001fc80000400000 */
[----:B------:R-:W-:-:S04]  /*0310*/  FMUL R4, R9, R4 ;  /* 0x0000000409047220 */ /* 0x000fc80000400000 */
[----:B---3--:R-:W-:-:S05]  /*0320*/  FFMA R4, R4, R16, R17 ;  /* 0x0000001004047223 */ /* 0x008fca0000000011 */
[----:B------:R-:W-:-:S04]  /*0330*/  FSETP.GTU.AND P1, PT, R4, RZ, PT ;  /* 0x000000ff0400720b */ /* 0x000fc80003f2c000 */
[----:B------:R-:W-:-:S04]  /*0340*/  FSEL R5, R4, RZ, P1 ;  /* 0x000000ff04057208 */ /* 0x000fc80000800000 */
[C---:B------:R-:W-:Y:S01]  /*0350*/  FSETP.GEU.AND P1, PT, R5.reuse, 6, PT ;  /* 0x40c000000500780b */ /* 0x040fe20003f2e000 */
[----:B------:R0:W-:Y:S01]  /*0360*/  @!P0 STG.E desc[UR4][R6.64], R8 ;  /* 0x0000000806008986 */ /* 0x0001e2000c101904 */
[----:B------:R-:W-:Y:S01]  /*0370*/  FSETP.NAN.AND P2, PT, R5, R5, PT ;  /* 0x000000050500720b */ /* 0x000fe20003f48000 */
[----:B-1----:R-:W-:-:S10]  /*0380*/  IMAD.WIDE R2, R0, 0x4, R2 ;  /* 0x0000000400027825 */ /* 0x002fd400078e0202 */
[----:B------:R-:W-:Y:S01]  /*0390*/  @P1 SEL R5, R5, 0x40c00000, P2 ;  /* 0x40c0000005051807 */ /* 0x000fe20001000000 */
[----:B0-----:R-:W-:Y:S06]  /*03a0*/  @P0 EXIT ;  /* 0x000000000000094d */ /* 0x001fec0003800000 */
[----:B------:R-:W-:Y:S01]  /*03b0*/  STG.E desc[UR4][R2.64], R5 ;  /* 0x0000000502007986 */ /* 0x000fe2000c101904 */
[----:B------:R-:W-:Y:S05]  /*03c0*/  EXIT ;  /* 0x000000000000794d */ /* 0x000fea0003800000 */
.L_x_0:
[----:B------:R-:W-:-:S00]  /*03d0*/  BRA `(.L_x_0) ;  /* 0xfffffffc00fc7947 */ /* 0x000fc0000383ffff */
[----:B------:R-:W-:-:S00]  /*03e0*/  NOP ;  /* 0x0000000000007918 */ /* 0x000fc00000000000 */
        /* <DEDUP_REMOVED lines=9> */
.L_x_1:


//--------------------- .nv.global.init           --------------------------
	.section	.nv.global.init,"aw",@progbits
.nv.global.init:
	.type		_$_str,@object
	.size		_$_str,(_$_str_$_2 - _$_str)
_$_str:
        /*0000*/ 	.byte	0x5f, 0x5f, 0x43, 0x55, 0x44, 0x41, 0x5f, 0x46, 0x54, 0x5a, 0x00
	.type		_$_str_$_2,@object
	.size		_$_str_$_2,(.L_1 - _$_str_$_2)
_$_str_$_2:
        /*000b*/ 	.byte	0x5f, 0x5f, 0x43, 0x55, 0x44, 0x41, 0x5f, 0x50, 0x52, 0x45, 0x43, 0x5f, 0x53, 0x51, 0x52, 0x54
        /*001b*/ 	.byte	0x00
.L_1:


//--------------------- .nv.constant0.triton_poi_fused__native_batch_norm_legit_no_training_convolution_hardtanh_17 --------------------------
	.section	.nv.constant0.triton_poi_fused__native_batch_norm_legit_no_training_convolution_hardtanh_17,"a",@progbits
	.sectionflags	@""
	.align	4
.nv.constant0.triton_poi_fused__native_batch_norm_legit_no_training_convolution_hardtanh_17:
	.zero		588
